//
// Generated by NVIDIA NVVM Compiler
//
// Compiler Build ID: CL-36424714
// Cuda compilation tools, release 13.0, V13.0.88
// Based on NVVM 20.0.0
//

.version 9.0
.target sm_100
.address_size 64

	// .globl	default_function_kernel_2

.visible .entry default_function_kernel_2(
	.param .u64 .ptr .align 1 default_function_kernel_2_param_0,
	.param .u64 .ptr .align 1 default_function_kernel_2_param_1,
	.param .u64 .ptr .align 1 default_function_kernel_2_param_2,
	.param .u64 .ptr .align 1 default_function_kernel_2_param_3
)
.maxntid 64
{
	.reg .pred 	%p<2>;
	.reg .b32 	%r<10>;
	.reg .b32 	%f<7>;
	.reg .b64 	%rd<15>;

	ld.param.u64 	%rd1, [default_function_kernel_2_param_0];
	ld.param.u64 	%rd2, [default_function_kernel_2_param_1];
	ld.param.u64 	%rd3, [default_function_kernel_2_param_2];
	ld.param.u64 	%rd4, [default_function_kernel_2_param_3];
	mov.u32 	%r1, %ctaid.x;
	shl.b32 	%r3, %r1, 5;
	mov.u32 	%r2, %tid.x;
	shr.u32 	%r4, %r2, 1;
	or.b32  	%r5, %r3, %r4;
	setp.gt.u32 	%p1, %r5, 17764;
	@%p1 bra 	$L__BB0_2;
	cvta.to.global.u64 	%rd5, %rd4;
	cvta.to.global.u64 	%rd6, %rd1;
	cvta.to.global.u64 	%rd7, %rd3;
	cvta.to.global.u64 	%rd8, %rd2;
	shl.b32 	%r6, %r1, 6;
	or.b32  	%r7, %r6, %r2;
	mul.wide.u32 	%rd9, %r7, 4;
	add.s64 	%rd10, %rd5, %rd9;
	ld.global.nc.f32 	%f1, [%rd10];
	mul.hi.u32 	%r8, %r7, 1808407283;
	shr.u32 	%r9, %r8, 3;
	mul.wide.u32 	%rd11, %r9, 4;
	add.s64 	%rd12, %rd6, %rd11;
	ld.global.nc.f32 	%f2, [%rd12];
	sub.f32 	%f3, %f1, %f2;
	add.s64 	%rd13, %rd7, %rd11;
	ld.global.nc.f32 	%f4, [%rd13];
	lg2.approx.f32 	%f5, %f4;
	fma.rn.f32 	%f6, %f5, 0fBF317218, %f3;
	add.s64 	%rd14, %rd8, %rd9;
	st.global.f32 	[%rd14], %f6;
$L__BB0_2:
	ret;

}
	// .globl	default_function_kernel
.visible .entry default_function_kernel(
	.param .u64 .ptr .align 1 default_function_kernel_param_0,
	.param .u64 .ptr .align 1 default_function_kernel_param_1
)
.maxntid 16
{
	.reg .pred 	%p<3>;
	.reg .b32 	%r<11>;
	.reg .b32 	%f<40>;
	.reg .b64 	%rd<9>;

	ld.param.u64 	%rd3, [default_function_kernel_param_0];
	ld.param.u64 	%rd2, [default_function_kernel_param_1];
	cvta.to.global.u64 	%rd4, %rd3;
	mov.u32 	%r1, %ctaid.x;
	shl.b32 	%r5, %r1, 3;
	mov.u32 	%r2, %tid.x;
	shr.u32 	%r6, %r2, 1;
	or.b32  	%r3, %r5, %r6;
	setp.gt.u32 	%p1, %r3, 934;
	shl.b32 	%r7, %r1, 4;
	or.b32  	%r8, %r7, %r2;
	mul.wide.u32 	%rd5, %r8, 4;
	add.s64 	%rd1, %rd4, %rd5;
	@%p1 bra 	$L__BB1_2;
	mov.b32 	%r9, -8388611;
	st.global.u32 	[%rd1], %r9;
$L__BB1_2:
	setp.gt.u32 	%p2, %r3, 934;
	mul.lo.s32 	%r10, %r2, 19;
	mad.lo.s32 	%r4, %r1, 304, %r10;
	@%p2 bra 	$L__BB1_4;
	ld.global.f32 	%f1, [%rd1];
	cvta.to.global.u64 	%rd6, %rd2;
	mul.wide.u32 	%rd7, %r4, 4;
	add.s64 	%rd8, %rd6, %rd7;
	ld.global.nc.f32 	%f2, [%rd8];
	max.f32 	%f3, %f1, %f2;
	ld.global.nc.f32 	%f4, [%rd8+4];
	max.f32 	%f5, %f3, %f4;
	ld.global.nc.f32 	%f6, [%rd8+8];
	max.f32 	%f7, %f5, %f6;
	ld.global.nc.f32 	%f8, [%rd8+12];
	max.f32 	%f9, %f7, %f8;
	ld.global.nc.f32 	%f10, [%rd8+16];
	max.f32 	%f11, %f9, %f10;
	ld.global.nc.f32 	%f12, [%rd8+20];
	max.f32 	%f13, %f11, %f12;
	ld.global.nc.f32 	%f14, [%rd8+24];
	max.f32 	%f15, %f13, %f14;
	ld.global.nc.f32 	%f16, [%rd8+28];
	max.f32 	%f17, %f15, %f16;
	ld.global.nc.f32 	%f18, [%rd8+32];
	max.f32 	%f19, %f17, %f18;
	ld.global.nc.f32 	%f20, [%rd8+36];
	max.f32 	%f21, %f19, %f20;
	ld.global.nc.f32 	%f22, [%rd8+40];
	max.f32 	%f23, %f21, %f22;
	ld.global.nc.f32 	%f24, [%rd8+44];
	max.f32 	%f25, %f23, %f24;
	ld.global.nc.f32 	%f26, [%rd8+48];
	max.f32 	%f27, %f25, %f26;
	ld.global.nc.f32 	%f28, [%rd8+52];
	max.f32 	%f29, %f27, %f28;
	ld.global.nc.f32 	%f30, [%rd8+56];
	max.f32 	%f31, %f29, %f30;
	ld.global.nc.f32 	%f32, [%rd8+60];
	max.f32 	%f33, %f31, %f32;
	ld.global.nc.f32 	%f34, [%rd8+64];
	max.f32 	%f35, %f33, %f34;
	ld.global.nc.f32 	%f36, [%rd8+68];
	max.f32 	%f37, %f35, %f36;
	ld.global.nc.f32 	%f38, [%rd8+72];
	max.f32 	%f39, %f37, %f38;
	st.global.f32 	[%rd1], %f39;
$L__BB1_4:
	ret;

}
	// .globl	default_function_kernel_1
.visible .entry default_function_kernel_1(
	.param .u64 .ptr .align 1 default_function_kernel_1_param_0,
	.param .u64 .ptr .align 1 default_function_kernel_1_param_1,
	.param .u64 .ptr .align 1 default_function_kernel_1_param_2
)
.maxntid 32
{
	.reg .pred 	%p<3>;
	.reg .b32 	%r<11>;
	.reg .b32 	%f<98>;
	.reg .b64 	%rd<13>;

	ld.param.u64 	%rd3, [default_function_kernel_1_param_0];
	ld.param.u64 	%rd5, [default_function_kernel_1_param_1];
	ld.param.u64 	%rd4, [default_function_kernel_1_param_2];
	cvta.to.global.u64 	%rd6, %rd5;
	mov.u32 	%r1, %ctaid.x;
	shl.b32 	%r6, %r1, 4;
	mov.u32 	%r2, %tid.x;
	shr.u32 	%r7, %r2, 1;
	or.b32  	%r3, %r6, %r7;
	setp.gt.u32 	%p1, %r3, 934;
	shl.b32 	%r8, %r1, 5;
	or.b32  	%r4, %r8, %r2;
	mul.wide.u32 	%rd7, %r4, 4;
	add.s64 	%rd1, %rd6, %rd7;
	@%p1 bra 	$L__BB2_2;
	mov.b32 	%r9, 0;
	st.global.u32 	[%rd1], %r9;
$L__BB2_2:
	setp.gt.u32 	%p2, %r3, 934;
	mul.lo.s32 	%r10, %r2, 19;
	mad.lo.s32 	%r5, %r1, 608, %r10;
	cvta.to.global.u64 	%rd8, %rd3;
	add.s64 	%rd2, %rd8, %rd7;
	@%p2 bra 	$L__BB2_4;
	ld.global.f32 	%f1, [%rd1];
	cvta.to.global.u64 	%rd10, %rd4;
	mul.wide.u32 	%rd11, %r5, 4;
	add.s64 	%rd12, %rd10, %rd11;
	ld.global.nc.f32 	%f2, [%rd12];
	ld.global.nc.f32 	%f3, [%rd2];
	sub.f32 	%f4, %f2, %f3;
	mul.f32 	%f5, %f4, 0f3FB8AA3B;
	ex2.approx.f32 	%f6, %f5;
	add.f32 	%f7, %f1, %f6;
	ld.global.nc.f32 	%f8, [%rd12+4];
	sub.f32 	%f9, %f8, %f3;
	mul.f32 	%f10, %f9, 0f3FB8AA3B;
	ex2.approx.f32 	%f11, %f10;
	add.f32 	%f12, %f7, %f11;
	ld.global.nc.f32 	%f13, [%rd12+8];
	sub.f32 	%f14, %f13, %f3;
	mul.f32 	%f15, %f14, 0f3FB8AA3B;
	ex2.approx.f32 	%f16, %f15;
	add.f32 	%f17, %f12, %f16;
	ld.global.nc.f32 	%f18, [%rd12+12];
	sub.f32 	%f19, %f18, %f3;
	mul.f32 	%f20, %f19, 0f3FB8AA3B;
	ex2.approx.f32 	%f21, %f20;
	add.f32 	%f22, %f17, %f21;
	ld.global.nc.f32 	%f23, [%rd12+16];
	sub.f32 	%f24, %f23, %f3;
	mul.f32 	%f25, %f24, 0f3FB8AA3B;
	ex2.approx.f32 	%f26, %f25;
	add.f32 	%f27, %f22, %f26;
	ld.global.nc.f32 	%f28, [%rd12+20];
	sub.f32 	%f29, %f28, %f3;
	mul.f32 	%f30, %f29, 0f3FB8AA3B;
	ex2.approx.f32 	%f31, %f30;
	add.f32 	%f32, %f27, %f31;
	ld.global.nc.f32 	%f33, [%rd12+24];
	sub.f32 	%f34, %f33, %f3;
	mul.f32 	%f35, %f34, 0f3FB8AA3B;
	ex2.approx.f32 	%f36, %f35;
	add.f32 	%f37, %f32, %f36;
	ld.global.nc.f32 	%f38, [%rd12+28];
	sub.f32 	%f39, %f38, %f3;
	mul.f32 	%f40, %f39, 0f3FB8AA3B;
	ex2.approx.f32 	%f41, %f40;
	add.f32 	%f42, %f37, %f41;
	ld.global.nc.f32 	%f43, [%rd12+32];
	sub.f32 	%f44, %f43, %f3;
	mul.f32 	%f45, %f44, 0f3FB8AA3B;
	ex2.approx.f32 	%f46, %f45;
	add.f32 	%f47, %f42, %f46;
	ld.global.nc.f32 	%f48, [%rd12+36];
	sub.f32 	%f49, %f48, %f3;
	mul.f32 	%f50, %f49, 0f3FB8AA3B;
	ex2.approx.f32 	%f51, %f50;
	add.f32 	%f52, %f47, %f51;
	ld.global.nc.f32 	%f53, [%rd12+40];
	sub.f32 	%f54, %f53, %f3;
	mul.f32 	%f55, %f54, 0f3FB8AA3B;
	ex2.approx.f32 	%f56, %f55;
	add.f32 	%f57, %f52, %f56;
	ld.global.nc.f32 	%f58, [%rd12+44];
	sub.f32 	%f59, %f58, %f3;
	mul.f32 	%f60, %f59, 0f3FB8AA3B;
	ex2.approx.f32 	%f61, %f60;
	add.f32 	%f62, %f57, %f61;
	ld.global.nc.f32 	%f63, [%rd12+48];
	sub.f32 	%f64, %f63, %f3;
	mul.f32 	%f65, %f64, 0f3FB8AA3B;
	ex2.approx.f32 	%f66, %f65;
	add.f32 	%f67, %f62, %f66;
	ld.global.nc.f32 	%f68, [%rd12+52];
	sub.f32 	%f69, %f68, %f3;
	mul.f32 	%f70, %f69, 0f3FB8AA3B;
	ex2.approx.f32 	%f71, %f70;
	add.f32 	%f72, %f67, %f71;
	ld.global.nc.f32 	%f73, [%rd12+56];
	sub.f32 	%f74, %f73, %f3;
	mul.f32 	%f75, %f74, 0f3FB8AA3B;
	ex2.approx.f32 	%f76, %f75;
	add.f32 	%f77, %f72, %f76;
	ld.global.nc.f32 	%f78, [%rd12+60];
	sub.f32 	%f79, %f78, %f3;
	mul.f32 	%f80, %f79, 0f3FB8AA3B;
	ex2.approx.f32 	%f81, %f80;
	add.f32 	%f82, %f77, %f81;
	ld.global.nc.f32 	%f83, [%rd12+64];
	sub.f32 	%f84, %f83, %f3;
	mul.f32 	%f85, %f84, 0f3FB8AA3B;
	ex2.approx.f32 	%f86, %f85;
	add.f32 	%f87, %f82, %f86;
	ld.global.nc.f32 	%f88, [%rd12+68];
	sub.f32 	%f89, %f88, %f3;
	mul.f32 	%f90, %f89, 0f3FB8AA3B;
	ex2.approx.f32 	%f91, %f90;
	add.f32 	%f92, %f87, %f91;
	ld.global.nc.f32 	%f93, [%rd12+72];
	sub.f32 	%f94, %f93, %f3;
	mul.f32 	%f95, %f94, 0f3FB8AA3B;
	ex2.approx.f32 	%f96, %f95;
	add.f32 	%f97, %f92, %f96;
	st.global.f32 	[%rd1], %f97;
$L__BB2_4:
	ret;

}


// ===== COMPILED SASS (sm_100) =====

	.target	sm_100

	.elftype	@"ET_EXEC"


//--------------------- .note.nv.tkinfo           --------------------------
	.section	.note.nv.tkinfo,"",@"SHT_NOTE"
	.sectionflags	@"SHF_NOTE_NV_TKINFO"
	.tkinfo
        /*0018*/ 	.word	0x00000002
        /*0030*/ 	.string	""
        /*0030*/ 	.string	"ptxas"
        /*0030*/ 	.string	"Cuda compilation tools, release 13.0, V13.0.88"
        /*0030*/ 	.string	"Build cuda_13.0.r13.0/compiler.36424714_0"
        /*0030*/ 	.string	"-arch sm_100 -m 64 "



//--------------------- .note.nv.cuinfo           --------------------------
	.section	.note.nv.cuinfo,"",@"SHT_NOTE"
	.sectionflags	@"SHF_NOTE_NV_CUINFO"
        /*0018*/ 	.short	0x0002
        /*001a*/ 	.short	0x0064
        /*001c*/ 	.short	0x0082
	.zero		2


//--------------------- .nv.info                  --------------------------
	.section	.nv.info,"",@"SHT_CUDA_INFO"
	.align	4


	//----- nvinfo : EIATTR_REGCOUNT
	.align		4
        /*0000*/ 	.byte	0x04, 0x2f
        /*0002*/ 	.short	(.L_1 - .L_0)
	.align		4
.L_0:
        /*0004*/ 	.word	index@(default_function_kernel_2)
        /*0008*/ 	.word	0x00000010


	//----- nvinfo : EIATTR_FRAME_SIZE
	.align		4
.L_1:
        /*000c*/ 	.byte	0x04, 0x11
        /*000e*/ 	.short	(.L_3 - .L_2)
	.align		4
.L_2:
        /*0010*/ 	.word	index@(default_function_kernel_2)
        /*0014*/ 	.word	0x00000000


	//----- nvinfo : EIATTR_REGCOUNT
	.align		4
.L_3:
        /*0018*/ 	.byte	0x04, 0x2f
        /*001a*/ 	.short	(.L_5 - .L_4)
	.align		4
.L_4:
        /*001c*/ 	.word	index@(default_function_kernel)
        /*0020*/ 	.word	0x0000001c


	//----- nvinfo : EIATTR_FRAME_SIZE
	.align		4
.L_5:
        /*0024*/ 	.byte	0x04, 0x11
        /*0026*/ 	.short	(.L_7 - .L_6)
	.align		4
.L_6:
        /*0028*/ 	.word	index@(default_function_kernel)
        /*002c*/ 	.word	0x00000000


	//----- nvinfo : EIATTR_REGCOUNT
	.align		4
.L_7:
        /*0030*/ 	.byte	0x04, 0x2f
        /*0032*/ 	.short	(.L_9 - .L_8)
	.align		4
.L_8:
        /*0034*/ 	.word	index@(default_function_kernel_1)
        /*0038*/ 	.word	0x0000002e


	//----- nvinfo : EIATTR_FRAME_SIZE
	.align		4
.L_9:
        /*003c*/ 	.byte	0x04, 0x11
        /*003e*/ 	.short	(.L_11 - .L_10)
	.align		4
.L_10:
        /*0040*/ 	.word	index@(default_function_kernel_1)
        /*0044*/ 	.word	0x00000000


	//----- nvinfo : EIATTR_MIN_STACK_SIZE
	.align		4
.L_11:
        /*0048*/ 	.byte	0x04, 0x12
        /*004a*/ 	.short	(.L_13 - .L_12)
	.align		4
.L_12:
        /*004c*/ 	.word	index@(default_function_kernel_1)
        /*0050*/ 	.word	0x00000000


	//----- nvinfo : EIATTR_MIN_STACK_SIZE
	.align		4
.L_13:
        /*0054*/ 	.byte	0x04, 0x12
        /*0056*/ 	.short	(.L_15 - .L_14)
	.align		4
.L_14:
        /*0058*/ 	.word	index@(default_function_kernel)
        /*005c*/ 	.word	0x00000000


	//----- nvinfo : EIATTR_MIN_STACK_SIZE
	.align		4
.L_15:
        /*0060*/ 	.byte	0x04, 0x12
        /*0062*/ 	.short	(.L_17 - .L_16)
	.align		4
.L_16:
        /*0064*/ 	.word	index@(default_function_kernel_2)
        /*0068*/ 	.word	0x00000000
.L_17:


//--------------------- .nv.compat                --------------------------
	.section	.nv.compat,"",@"SHT_CUDA_COMPAT_INFO"
	.align	4
        /*0000*/ 	.byte	0x02, 0x09, 0x00, 0x00, 0x02, 0x02, 0x01, 0x00, 0x02, 0x05, 0x05, 0x00, 0x03, 0x07, 0x01, 0x01
        /*0010*/ 	.byte	0x02, 0x03, 0x00, 0x00, 0x02, 0x06, 0x01, 0x00, 0x04, 0x0b, 0x08, 0x00, 0x01, 0x00, 0x00, 0x00
        /*0020*/ 	.byte	0x00, 0x00, 0x00, 0x00


//--------------------- .nv.info.default_function_kernel_1 --------------------------
	.section	.nv.info.default_function_kernel_1,"",@"SHT_CUDA_INFO"
	.sectionflags	@""
	.align	4


	//----- nvinfo : EIATTR_CUDA_API_VERSION
	.align		4
        /*0000*/ 	.byte	0x04, 0x37
        /*0002*/ 	.short	(.L_19 - .L_18)
.L_18:
        /*0004*/ 	.word	0x00000082


	//----- nvinfo : EIATTR_KPARAM_INFO
	.align		4
.L_19:
        /*0008*/ 	.byte	0x04, 0x17
        /*000a*/ 	.short	(.L_21 - .L_20)
.L_20:
        /*000c*/ 	.word	0x00000000
        /*0010*/ 	.short	0x0002
        /*0012*/ 	.short	0x0010
        /*0014*/ 	.byte	0x00, 0xf5, 0x21, 0x00


	//----- nvinfo : EIATTR_KPARAM_INFO
	.align		4
.L_21:
        /*0018*/ 	.byte	0x04, 0x17
        /*001a*/ 	.short	(.L_23 - .L_22)
.L_22:
        /*001c*/ 	.word	0x00000000
        /*0020*/ 	.short	0x0001
        /*0022*/ 	.short	0x0008
        /*0024*/ 	.byte	0x00, 0xf5, 0x21, 0x00


	//----- nvinfo : EIATTR_KPARAM_INFO
	.align		4
.L_23:
        /*0028*/ 	.byte	0x04, 0x17
        /*002a*/ 	.short	(.L_25 - .L_24)
.L_24:
        /*002c*/ 	.word	0x00000000
        /*0030*/ 	.short	0x0000
        /*0032*/ 	.short	0x0000
        /*0034*/ 	.byte	0x00, 0xf5, 0x21, 0x00


	//----- nvinfo : EIATTR_SPARSE_MMA_MASK
	.align		4
.L_25:
        /*0038*/ 	.byte	0x03, 0x50
        /*003a*/ 	.short	0x0000


	//----- nvinfo : EIATTR_MAXREG_COUNT
	.align		4
        /*003c*/ 	.byte	0x03, 0x1b
        /*003e*/ 	.short	0x00ff


	//----- nvinfo : EIATTR_MERCURY_ISA_VERSION
	.align		4
        /*0040*/ 	.byte	0x03, 0x5f
        /*0042*/ 	.short	0x0101


	//----- nvinfo : EIATTR_VRC_CTA_INIT_COUNT
	.align		4
        /*0044*/ 	.byte	0x02, 0x4a
	.zero		1
	.zero		1


	//----- nvinfo : EIATTR_EXIT_INSTR_OFFSETS
	.align		4
        /*0048*/ 	.byte	0x04, 0x1c
        /*004a*/ 	.short	(.L_27 - .L_26)


	//   ....[0]....
.L_26:
        /*004c*/ 	.word	0x000000e0


	//   ....[1]....
        /*0050*/ 	.word	0x00000af0


	//----- nvinfo : EIATTR_MAX_THREADS
	.align		4
.L_27:
        /*0054*/ 	.byte	0x04, 0x05
        /*0056*/ 	.short	(.L_29 - .L_28)
.L_28:
        /*0058*/ 	.word	0x00000020
        /*005c*/ 	.word	0x00000001
        /*0060*/ 	.word	0x00000001


	//----- nvinfo : EIATTR_CBANK_PARAM_SIZE
	.align		4
.L_29:
        /*0064*/ 	.byte	0x03, 0x19
        /*0066*/ 	.short	0x0018


	//----- nvinfo : EIATTR_PARAM_CBANK
	.align		4
        /*0068*/ 	.byte	0x04, 0x0a
        /*006a*/ 	.short	(.L_31 - .L_30)
	.align		4
.L_30:
        /*006c*/ 	.word	index@(.nv.constant0.default_function_kernel_1)
        /*0070*/ 	.short	0x0380
        /*0072*/ 	.short	0x0018


	//----- nvinfo : EIATTR_SW_WAR
	.align		4
.L_31:
        /*0074*/ 	.byte	0x04, 0x36
        /*0076*/ 	.short	(.L_33 - .L_32)
.L_32:
        /*0078*/ 	.word	0x00000008
.L_33:


//--------------------- .nv.info.default_function_kernel --------------------------
	.section	.nv.info.default_function_kernel,"",@"SHT_CUDA_INFO"
	.sectionflags	@""
	.align	4


	//----- nvinfo : EIATTR_CUDA_API_VERSION
	.align		4
        /*0000*/ 	.byte	0x04, 0x37
        /*0002*/ 	.short	(.L_35 - .L_34)
.L_34:
        /*0004*/ 	.word	0x00000082


	//----- nvinfo : EIATTR_KPARAM_INFO
	.align		4
.L_35:
        /*0008*/ 	.byte	0x04, 0x17
        /*000a*/ 	.short	(.L_37 - .L_36)
.L_36:
        /*000c*/ 	.word	0x00000000
        /*0010*/ 	.short	0x0001
        /*0012*/ 	.short	0x0008
        /*0014*/ 	.byte	0x00, 0xf5, 0x21, 0x00


	//----- nvinfo : EIATTR_KPARAM_INFO
	.align		4
.L_37:
        /*0018*/ 	.byte	0x04, 0x17
        /*001a*/ 	.short	(.L_39 - .L_38)
.L_38:
        /*001c*/ 	.word	0x00000000
        /*0020*/ 	.short	0x0000
        /*0022*/ 	.short	0x0000
        /*0024*/ 	.byte	0x00, 0xf5, 0x21, 0x00


	//----- nvinfo : EIATTR_SPARSE_MMA_MASK
	.align		4
.L_39:
        /*0028*/ 	.byte	0x03, 0x50
        /*002a*/ 	.short	0x0000


	//----- nvinfo : EIATTR_MAXREG_COUNT
	.align		4
        /*002c*/ 	.byte	0x03, 0x1b
        /*002e*/ 	.short	0x00ff


	//----- nvinfo : EIATTR_MERCURY_ISA_VERSION
	.align		4
        /*0030*/ 	.byte	0x03, 0x5f
        /*0032*/ 	.short	0x0101


	//----- nvinfo : EIATTR_VRC_CTA_INIT_COUNT
	.align		4
        /*0034*/ 	.byte	0x02, 0x4a
	.zero		1
	.zero		1


	//----- nvinfo : EIATTR_EXIT_INSTR_OFFSETS
	.align		4
        /*0038*/ 	.byte	0x04, 0x1c
        /*003a*/ 	.short	(.L_41 - .L_40)


	//   ....[0]....
.L_40:
        /*003c*/ 	.word	0x000000e0


	//   ....[1]....
        /*0040*/ 	.word	0x00000320


	//----- nvinfo : EIATTR_MAX_THREADS
	.align		4
.L_41:
        /*0044*/ 	.byte	0x04, 0x05
        /*0046*/ 	.short	(.L_43 - .L_42)
.L_42:
        /*0048*/ 	.word	0x00000010
        /*004c*/ 	.word	0x00000001
        /*0050*/ 	.word	0x00000001


	//----- nvinfo : EIATTR_CBANK_PARAM_SIZE
	.align		4
.L_43:
        /*0054*/ 	.byte	0x03, 0x19
        /*0056*/ 	.short	0x0010


	//----- nvinfo : EIATTR_PARAM_CBANK
	.align		4
        /*0058*/ 	.byte	0x04, 0x0a
        /*005a*/ 	.short	(.L_45 - .L_44)
	.align		4
.L_44:
        /*005c*/ 	.word	index@(.nv.constant0.default_function_kernel)
        /*0060*/ 	.short	0x0380
        /*0062*/ 	.short	0x0010


	//----- nvinfo : EIATTR_SW_WAR
	.align		4
.L_45:
        /*0064*/ 	.byte	0x04, 0x36
        /*0066*/ 	.short	(.L_47 - .L_46)
.L_46:
        /*0068*/ 	.word	0x00000008
.L_47:


//--------------------- .nv.info.default_function_kernel_2 --------------------------
	.section	.nv.info.default_function_kernel_2,"",@"SHT_CUDA_INFO"
	.sectionflags	@""
	.align	4


	//----- nvinfo : EIATTR_CUDA_API_VERSION
	.align		4
        /*0000*/ 	.byte	0x04, 0x37
        /*0002*/ 	.short	(.L_49 - .L_48)
.L_48:
        /*0004*/ 	.word	0x00000082


	//----- nvinfo : EIATTR_KPARAM_INFO
	.align		4
.L_49:
        /*0008*/ 	.byte	0x04, 0x17
        /*000a*/ 	.short	(.L_51 - .L_50)
.L_50:
        /*000c*/ 	.word	0x00000000
        /*0010*/ 	.short	0x0003
        /*0012*/ 	.short	0x0018
        /*0014*/ 	.byte	0x00, 0xf5, 0x21, 0x00


	//----- nvinfo : EIATTR_KPARAM_INFO
	.align		4
.L_51:
        /*0018*/ 	.byte	0x04, 0x17
        /*001a*/ 	.short	(.L_53 - .L_52)
.L_52:
        /*001c*/ 	.word	0x00000000
        /*0020*/ 	.short	0x0002
        /*0022*/ 	.short	0x0010
        /*0024*/ 	.byte	0x00, 0xf5, 0x21, 0x00


	//----- nvinfo : EIATTR_KPARAM_INFO
	.align		4
.L_53:
        /*0028*/ 	.byte	0x04, 0x17
        /*002a*/ 	.short	(.L_55 - .L_54)
.L_54:
        /*002c*/ 	.word	0x00000000
        /*0030*/ 	.short	0x0001
        /*0032*/ 	.short	0x0008
        /*0034*/ 	.byte	0x00, 0xf5, 0x21, 0x00


	//----- nvinfo : EIATTR_KPARAM_INFO
	.align		4
.L_55:
        /*0038*/ 	.byte	0x04, 0x17
        /*003a*/ 	.short	(.L_57 - .L_56)
.L_56:
        /*003c*/ 	.word	0x00000000
        /*0040*/ 	.short	0x0000
        /*0042*/ 	.short	0x0000
        /*0044*/ 	.byte	0x00, 0xf5, 0x21, 0x00


	//----- nvinfo : EIATTR_SPARSE_MMA_MASK
	.align		4
.L_57:
        /*0048*/ 	.byte	0x03, 0x50
        /*004a*/ 	.short	0x0000


	//----- nvinfo : EIATTR_MAXREG_COUNT
	.align		4
        /*004c*/ 	.byte	0x03, 0x1b
        /*004e*/ 	.short	0x00ff


	//----- nvinfo : EIATTR_MERCURY_ISA_VERSION
	.align		4
        /*0050*/ 	.byte	0x03, 0x5f
        /*0052*/ 	.short	0x0101


	//----- nvinfo : EIATTR_VRC_CTA_INIT_COUNT
	.align		4
        /*0054*/ 	.byte	0x02, 0x4a
	.zero		1
	.zero		1


	//----- nvinfo : EIATTR_EXIT_INSTR_OFFSETS
	.align		4
        /*0058*/ 	.byte	0x04, 0x1c
        /*005a*/ 	.short	(.L_59 - .L_58)


	//   ....[0]....
.L_58:
        /*005c*/ 	.word	0x00000070


	//   ....[1]....
        /*0060*/ 	.word	0x000001f0


	//----- nvinfo : EIATTR_MAX_THREADS
	.align		4
.L_59:
        /*0064*/ 	.byte	0x04, 0x05
        /*0066*/ 	.short	(.L_61 - .L_60)
.L_60:
        /*0068*/ 	.word	0x00000040
        /*006c*/ 	.word	0x00000001
        /*0070*/ 	.word	0x00000001


	//----- nvinfo : EIATTR_CBANK_PARAM_SIZE
	.align		4
.L_61:
        /*0074*/ 	.byte	0x03, 0x19
        /*0076*/ 	.short	0x0020


	//----- nvinfo : EIATTR_PARAM_CBANK
	.align		4
        /*0078*/ 	.byte	0x04, 0x0a
        /*007a*/ 	.short	(.L_63 - .L_62)
	.align		4
.L_62:
        /*007c*/ 	.word	index@(.nv.constant0.default_function_kernel_2)
        /*0080*/ 	.short	0x0380
        /*0082*/ 	.short	0x0020


	//----- nvinfo : EIATTR_SW_WAR
	.align		4
.L_63:
        /*0084*/ 	.byte	0x04, 0x36
        /*0086*/ 	.short	(.L_65 - .L_64)
.L_64:
        /*0088*/ 	.word	0x00000008
.L_65:


//--------------------- .nv.callgraph             --------------------------
	.section	.nv.callgraph,"",@"SHT_CUDA_CALLGRAPH"
	.align	4
	.sectionentsize	8
	.align		4
        /*0000*/ 	.word	0x00000000
	.align		4
        /*0004*/ 	.word	0xffffffff
	.align		4
        /*0008*/ 	.word	0x00000000
	.align		4
        /*000c*/ 	.word	0xfffffffe
	.align		4
        /*0010*/ 	.word	0x00000000
	.align		4
        /*0014*/ 	.word	0xfffffffd
	.align		4
        /*0018*/ 	.word	0x00000000
	.align		4
        /*001c*/ 	.word	0xfffffffc


//--------------------- .text.default_function_kernel_1 --------------------------
	.section	.text.default_function_kernel_1,"ax",@progbits
	.align	128
        .global         default_function_kernel_1
        .type           default_function_kernel_1,@function
        .size           default_function_kernel_1,(.L_x_3 - default_function_kernel_1)
        .other          default_function_kernel_1,@"STO_CUDA_ENTRY STV_DEFAULT"
default_function_kernel_1:
.text.default_function_kernel_1:
[----:B------:R-:W-:Y:S01]  /*0000*/  LDC R1, c[0x0][0x37c] ;  /* 0x0000df00ff017b82 */ /* 0x000fe20000000800 */
[----:B------:R-:W0:Y:S07]  /*0010*/  S2R R6, SR_CTAID.X ;  /* 0x0000000000067919 */ /* 0x000e2e0000002500 */
[----:B------:R-:W1:Y:S01]  /*0020*/  LDC.64 R2, c[0x0][0x388] ;  /* 0x0000e200ff027b82 */ /* 0x000e620000000a00 */
[----:B------:R-:W2:Y:S01]  /*0030*/  LDCU.64 UR4, c[0x0][0x358] ;  /* 0x00006b00ff0477ac */ /* 0x000ea20008000a00 */
[----:B------:R-:W3:Y:S01]  /*0040*/  S2R R9, SR_TID.X ;  /* 0x0000000000097919 */ /* 0x000ee20000002100 */
[----:B0-----:R-:W-:-:S02]  /*0050*/  SHF.L.U32 R4, R6, 0x5, RZ ;  /* 0x0000000506047819 */ /* 0x001fc400000006ff */
[----:B------:R-:W-:Y:S02]  /*0060*/  SHF.L.U32 R0, R6, 0x4, RZ ;  /* 0x0000000406007819 */ /* 0x000fe400000006ff */
[----:B---3--:R-:W-:Y:S02]  /*0070*/  SHF.R.U32.HI R5, RZ, 0x1, R9 ;  /* 0x00000001ff057819 */ /* 0x008fe40000011609 */
[----:B------:R-:W-:Y:S02]  /*0080*/  LOP3.LUT R7, R4, R9, RZ, 0xfc, !PT ;  /* 0x0000000904077212 */ /* 0x000fe400078efcff */
[----:B------:R-:W-:Y:S02]  /*0090*/  LOP3.LUT R0, R0, R5, RZ, 0xfc, !PT ;  /* 0x0000000500007212 */ /* 0x000fe400078efcff */
[----:B------:R-:W0:Y:S01]  /*00a0*/  LDC.64 R4, c[0x0][0x380] ;  /* 0x0000e000ff047b82 */ /* 0x000e220000000a00 */
[----:B-1----:R-:W-:Y:S01]  /*00b0*/  IMAD.WIDE.U32 R2, R7, 0x4, R2 ;  /* 0x0000000407027825 */ /* 0x002fe200078e0002 */
[----:B------:R-:W-:-:S13]  /*00c0*/  ISETP.GT.U32.AND P0, PT, R0, 0x3a6, PT ;  /* 0x000003a60000780c */ /* 0x000fda0003f04070 */
[----:B--2---:R1:W-:Y:S01]  /*00d0*/  @!P0 STG.E desc[UR4][R2.64], RZ ;  /* 0x000000ff02008986 */ /* 0x0043e2000c101904 */
[----:B------:R-:W-:Y:S05]  /*00e0*/  @P0 EXIT ;  /* 0x000000000000094d */ /* 0x000fea0003800000 */
[----:B------:R-:W2:Y:S01]  /*00f0*/  LDC.64 R16, c[0x0][0x390] ;  /* 0x0000e400ff107b82 */ /* 0x000ea20000000a00 */
[----:B------:R-:W-:Y:S01]  /*0100*/  LEA R9, R6, R9, 0x5 ;  /* 0x0000000906097211 */ /* 0x000fe200078e28ff */
[----:B0-----:R-:W-:Y:S01]  /*0110*/  IMAD.WIDE.U32 R4, R7, 0x4, R4 ;  /* 0x0000000407047825 */ /* 0x001fe200078e0004 */
[----:B------:R-:W3:Y:S03]  /*0120*/  LDG.E R18, desc[UR4][R2.64] ;  /* 0x0000000402127981 */ /* 0x000ee6000c1e1900 */
[----:B------:R-:W-:Y:S01]  /*0130*/  IMAD R9, R9, 0x13, RZ ;  /* 0x0000001309097824 */ /* 0x000fe200078e02ff */
[----:B------:R-:W4:Y:S03]  /*0140*/  LDG.E.CONSTANT R0, desc[UR4][R4.64] ;  /* 0x0000000404007981 */ /* 0x000f26000c1e9900 */
[----:B--2---:R-:W-:-:S05]  /*0150*/  IMAD.WIDE.U32 R16, R9, 0x4, R16 ;  /* 0x0000000409107825 */ /* 0x004fca00078e0010 */
[----:B------:R-:W4:Y:S04]  /*0160*/  LDG.E.CONSTANT R19, desc[UR4][R16.64] ;  /* 0x0000000410137981 */ /* 0x000f28000c1e9900 */
[----:B------:R-:W2:Y:S04]  /*0170*/  LDG.E.CONSTANT R21, desc[UR4][R16.64+0x4] ;  /* 0x0000040410157981 */ /* 0x000ea8000c1e9900 */
[----:B------:R-:W5:Y:S04]  /*0180*/  LDG.E.CONSTANT R23, desc[UR4][R16.64+0x8] ;  /* 0x0000080410177981 */ /* 0x000f68000c1e9900 */
[----:B------:R-:W3:Y:S04]  /*0190*/  LDG.E.CONSTANT R25, desc[UR4][R16.64+0xc] ;  /* 0x00000c0410197981 */ /* 0x000ee8000c1e9900 */
        /* <DEDUP_REMOVED lines=14> */
[----:B------:R0:W3:Y:S01]  /*0280*/  LDG.E.CONSTANT R7, desc[UR4][R16.64+0x48] ;  /* 0x0000480410077981 */ /* 0x0000e2000c1e9900 */
[----:B----4-:R-:W-:-:S04]  /*0290*/  FADD R19, R19, -R0 ;  /* 0x8000000013137221 */ /* 0x010fc80000000000 */
[----:B------:R-:W-:Y:S01]  /*02a0*/  FMUL R19, R19, 1.4426950216293334961 ;  /* 0x3fb8aa3b13137820 */ /* 0x000fe20000400000 */
[C---:B--2---:R-:W-:Y:S01]  /*02b0*/  FADD R21, -R0.reuse, R21 ;  /* 0x0000001500157221 */ /* 0x044fe20000000100 */
[----:B-----5:R-:W-:-:S03]  /*02c0*/  FADD R23, -R0, R23 ;  /* 0x0000001700177221 */ /* 0x020fc60000000100 */
[----:B------:R-:W-:Y:S01]  /*02d0*/  FSETP.GEU.AND P1, PT, R19, -126, PT ;  /* 0xc2fc00001300780b */ /* 0x000fe20003f2e000 */
[----:B------:R-:W-:Y:S01]  /*02e0*/  FMUL R21, R21, 1.4426950216293334961 ;  /* 0x3fb8aa3b15157820 */ /* 0x000fe20000400000 */
[----:B------:R-:W-:Y:S01]  /*02f0*/  FMUL R23, R23, 1.4426950216293334961 ;  /* 0x3fb8aa3b17177820 */ /* 0x000fe20000400000 */
[----:B---3--:R-:W-:-:S03]  /*0300*/  FADD R25, -R0, R25 ;  /* 0x0000001900197221 */ /* 0x008fc60000000100 */
[----:B------:R-:W-:Y:S01]  /*0310*/  FSETP.GEU.AND P2, PT, R21, -126, PT ;  /* 0xc2fc00001500780b */ /* 0x000fe20003f4e000 */
[C---:B------:R-:W-:Y:S01]  /*0320*/  FADD R27, -R0.reuse, R27 ;  /* 0x0000001b001b7221 */ /* 0x040fe20000000100 */
[----:B------:R-:W-:Y:S01]  /*0330*/  FMUL R25, R25, 1.4426950216293334961 ;  /* 0x3fb8aa3b19197820 */ /* 0x000fe20000400000 */
[----:B------:R-:W-:Y:S02]  /*0340*/  FSETP.GEU.AND P3, PT, R23, -126, PT ;  /* 0xc2fc00001700780b */ /* 0x000fe40003f6e000 */
[----:B------:R-:W-:Y:S02]  /*0350*/  FMUL R27, R27, 1.4426950216293334961 ;  /* 0x3fb8aa3b1b1b7820 */ /* 0x000fe40000400000 */
[----:B------:R-:W-:Y:S01]  /*0360*/  @!P1 FMUL R19, R19, 0.5 ;  /* 0x3f00000013139820 */ /* 0x000fe20000400000 */
[----:B------:R-:W-:Y:S02]  /*0370*/  FSETP.GEU.AND P4, PT, R25, -126, PT ;  /* 0xc2fc00001900780b */ /* 0x000fe40003f8e000 */
[----:B------:R-:W-:Y:S01]  /*0380*/  FSETP.GEU.AND P5, PT, R27, -126, PT ;  /* 0xc2fc00001b00780b */ /* 0x000fe20003fae000 */
[----:B------:R-:W-:-:S02]  /*0390*/  FADD R29, -R0, R29 ;  /* 0x0000001d001d7221 */ /* 0x000fc40000000100 */
[----:B------:R-:W2:Y:S01]  /*03a0*/  MUFU.EX2 R19, R19 ;  /* 0x0000001300137308 */ /* 0x000ea20000000800 */
[----:B------:R-:W-:Y:S01]  /*03b0*/  @!P2 FMUL R21, R21, 0.5 ;  /* 0x3f0000001515a820 */ /* 0x000fe20000400000 */
[----:B------:R-:W-:Y:S01]  /*03c0*/  FMUL R29, R29, 1.4426950216293334961 ;  /* 0x3fb8aa3b1d1d7820 */ /* 0x000fe20000400000 */
[----:B------:R-:W-:Y:S01]  /*03d0*/  @!P3 FMUL R23, R23, 0.5 ;  /* 0x3f0000001717b820 */ /* 0x000fe20000400000 */
[----:B------:R-:W-:-:S04]  /*03e0*/  FADD R31, -R0, R31 ;  /* 0x0000001f001f7221 */ /* 0x000fc80000000100 */
[----:B------:R-:W3:Y:S01]  /*03f0*/  MUFU.EX2 R4, R21 ;  /* 0x0000001500047308 */ /* 0x000ee20000000800 */
[----:B------:R-:W-:Y:S01]  /*0400*/  @!P4 FMUL R25, R25, 0.5 ;  /* 0x3f0000001919c820 */ /* 0x000fe20000400000 */
[----:B------:R-:W-:Y:S01]  /*0410*/  FMUL R31, R31, 1.4426950216293334961 ;  /* 0x3fb8aa3b1f1f7820 */ /* 0x000fe20000400000 */
[----:B------:R-:W-:Y:S01]  /*0420*/  FADD R33, -R0, R33 ;  /* 0x0000002100217221 */ /* 0x000fe20000000100 */
[----:B------:R-:W-:-:S04]  /*0430*/  FSETP.GEU.AND P6, PT, R29, -126, PT ;  /* 0xc2fc00001d00780b */ /* 0x000fc80003fce000 */
[----:B------:R-:W4:Y:S01]  /*0440*/  MUFU.EX2 R6, R23 ;  /* 0x0000001700067308 */ /* 0x000f220000000800 */
[----:B------:R-:W-:Y:S01]  /*0450*/  @!P5 FMUL R27, R27, 0.5 ;  /* 0x3f0000001b1bd820 */ /* 0x000fe20000400000 */
[----:B------:R-:W-:Y:S01]  /*0460*/  FMUL R33, R33, 1.4426950216293334961 ;  /* 0x3fb8aa3b21217820 */ /* 0x000fe20000400000 */
[----:B------:R-:W-:Y:S01]  /*0470*/  FADD R35, -R0, R35 ;  /* 0x0000002300237221 */ /* 0x000fe20000000100 */
[----:B------:R-:W-:-:S04]  /*0480*/  FSETP.GEU.AND P0, PT, R31, -126, PT ;  /* 0xc2fc00001f00780b */ /* 0x000fc80003f0e000 */
[----:B------:R-:W5:Y:S01]  /*0490*/  MUFU.EX2 R8, R25 ;  /* 0x0000001900087308 */ /* 0x000f620000000800 */
[----:B--2---:R-:W-:Y:S01]  /*04a0*/  @!P1 FMUL R19, R19, R19 ;  /* 0x0000001313139220 */ /* 0x004fe20000400000 */
[----:B------:R-:W-:Y:S01]  /*04b0*/  FMUL R35, R35, 1.4426950216293334961 ;  /* 0x3fb8aa3b23237820 */ /* 0x000fe20000400000 */
[----:B------:R-:W-:Y:S01]  /*04c0*/  FADD R37, -R0, R37 ;  /* 0x0000002500257221 */ /* 0x000fe20000000100 */
[----:B------:R-:W-:-:S04]  /*04d0*/  FSETP.GEU.AND P1, PT, R33, -126, PT ;  /* 0xc2fc00002100780b */ /* 0x000fc80003f2e000 */
[----:B------:R-:W2:Y:S01]  /*04e0*/  MUFU.EX2 R10, R27 ;  /* 0x0000001b000a7308 */ /* 0x000ea20000000800 */
[----:B---3--:R-:W-:Y:S01]  /*04f0*/  @!P2 FMUL R4, R4, R4 ;  /* 0x000000040404a220 */ /* 0x008fe20000400000 */
[----:B------:R-:W-:Y:S01]  /*0500*/  FMUL R37, R37, 1.4426950216293334961 ;  /* 0x3fb8aa3b25257820 */ /* 0x000fe20000400000 */
[----:B------:R-:W-:Y:S01]  /*0510*/  FADD R39, -R0, R39 ;  /* 0x0000002700277221 */ /* 0x000fe20000000100 */
[----:B------:R-:W-:Y:S01]  /*0520*/  FSETP.GEU.AND P2, PT, R35, -126, PT ;  /* 0xc2fc00002300780b */ /* 0x000fe20003f4e000 */
[----:B------:R-:W-:Y:S01]  /*0530*/  @!P6 FMUL R29, R29, 0.5 ;  /* 0x3f0000001d1de820 */ /* 0x000fe20000400000 */
[----:B----4-:R-:W-:Y:S01]  /*0540*/  @!P3 FMUL R6, R6, R6 ;  /* 0x000000060606b220 */ /* 0x010fe20000400000 */
[----:B------:R-:W-:Y:S01]  /*0550*/  FMUL R39, R39, 1.4426950216293334961 ;  /* 0x3fb8aa3b27277820 */ /* 0x000fe20000400000 */
[----:B------:R-:W-:Y:S01]  /*0560*/  FADD R41, -R0, R41 ;  /* 0x0000002900297221 */ /* 0x000fe20000000100 */
[----:B------:R-:W-:Y:S01]  /*0570*/  FSETP.GEU.AND P3, PT, R37, -126, PT ;  /* 0xc2fc00002500780b */ /* 0x000fe20003f6e000 */
[----:B------:R-:W3:Y:S01]  /*0580*/  MUFU.EX2 R12, R29 ;  /* 0x0000001d000c7308 */ /* 0x000ee20000000800 */
[----:B------:R-:W-:Y:S01]  /*0590*/  @!P0 FMUL R31, R31, 0.5 ;  /* 0x3f0000001f1f8820 */ /* 0x000fe20000400000 */
[----:B-----5:R-:W-:Y:S01]  /*05a0*/  @!P4 FMUL R8, R8, R8 ;  /* 0x000000080808c220 */ /* 0x020fe20000400000 */
[----:B------:R-:W-:Y:S01]  /*05b0*/  FMUL R41, R41, 1.4426950216293334961 ;  /* 0x3fb8aa3b29297820 */ /* 0x000fe20000400000 */
[----:B------:R-:W-:Y:S01]  /*05c0*/  FSETP.GEU.AND P4, PT, R39, -126, PT ;  /* 0xc2fc00002700780b */ /* 0x000fe20003f8e000 */
[----:B------:R-:W-:-:S03]  /*05d0*/  @!P1 FMUL R33, R33, 0.5 ;  /* 0x3f00000021219820 */ /* 0x000fc60000400000 */
[----:B------:R-:W4:Y:S01]  /*05e0*/  MUFU.EX2 R14, R31 ;  /* 0x0000001f000e7308 */ /* 0x000f220000000800 */
[----:B--2---:R-:W-:Y:S01]  /*05f0*/  @!P5 FMUL R10, R10, R10 ;  /* 0x0000000a0a0ad220 */ /* 0x004fe20000400000 */
[----:B------:R-:W-:Y:S01]  /*0600*/  FSETP.GEU.AND P5, PT, R41, -126, PT ;  /* 0xc2fc00002900780b */ /* 0x000fe20003fae000 */
[----:B------:R-:W-:Y:S01]  /*0610*/  FADD R19, R19, R18 ;  /* 0x0000001213137221 */ /* 0x000fe20000000000 */
[----:B------:R-:W-:Y:S01]  /*0620*/  @!P2 FMUL R35, R35, 0.5 ;  /* 0x3f0000002323a820 */ /* 0x000fe20000400000 */
[----:B------:R-:W-:-:S03]  /*0630*/  FADD R43, -R0, R43 ;  /* 0x0000002b002b7221 */ /* 0x000fc60000000100 */
[----:B0-----:R-:W0:Y:S01]  /*0640*/  MUFU.EX2 R16, R33 ;  /* 0x0000002100107308 */ /* 0x001e220000000800 */
[----:B------:R-:W-:Y:S01]  /*0650*/  FADD R19, R19, R4 ;  /* 0x0000000413137221 */ /* 0x000fe20000000000 */
[----:B------:R-:W-:Y:S01]  /*0660*/  @!P3 FMUL R37, R37, 0.5 ;  /* 0x3f0000002525b820 */ /* 0x000fe20000400000 */
[----:B------:R-:W-:Y:S01]  /*0670*/  FMUL R43, R43, 1.4426950216293334961 ;  /* 0x3fb8aa3b2b2b7820 */ /* 0x000fe20000400000 */
[----:B------:R-:W-:-:S04]  /*0680*/  FADD R15, -R0, R15 ;  /* 0x0000000f000f7221 */ /* 0x000fc80000000100 */
[----:B------:R-:W2:Y:S01]  /*0690*/  MUFU.EX2 R18, R35 ;  /* 0x0000002300127308 */ /* 0x000ea20000000800 */
[----:B------:R-:W-:Y:S01]  /*06a0*/  FADD R19, R19, R6 ;  /* 0x0000000613137221 */ /* 0x000fe20000000000 */
[----:B------:R-:W-:Y:S01]  /*06b0*/  @!P4 FMUL R39, R39, 0.5 ;  /* 0x3f0000002727c820 */ /* 0x000fe20000400000 */
[----:B---3--:R-:W-:Y:S01]  /*06c0*/  @!P6 FMUL R12, R12, R12 ;  /* 0x0000000c0c0ce220 */ /* 0x008fe20000400000 */
[----:B------:R-:W-:Y:S01]  /*06d0*/  FMUL R15, R15, 1.4426950216293334961 ;  /* 0x3fb8aa3b0f0f7820 */ /* 0x000fe20000400000 */
[----:B------:R-:W-:Y:S01]  /*06e0*/  FADD R13, -R0, R13 ;  /* 0x0000000d000d7221 */ /* 0x000fe20000000100 */
[----:B------:R-:W-:Y:S02]  /*06f0*/  FSETP.GEU.AND P6, PT, R43, -126, PT ;  /* 0xc2fc00002b00780b */ /* 0x000fe40003fce000 */
[----:B------:R-:W3:Y:S01]  /*0700*/  MUFU.EX2 R4, R37 ;  /* 0x0000002500047308 */ /* 0x000ee20000000800 */
[----:B------:R-:W-:Y:S01]  /*0710*/  FADD R19, R19, R8 ;  /* 0x0000000813137221 */ /* 0x000fe20000000000 */
[----:B------:R-:W-:Y:S01]  /*0720*/  @!P5 FMUL R41, R41, 0.5 ;  /* 0x3f0000002929d820 */ /* 0x000fe20000400000 */
[----:B----4-:R-:W-:Y:S01]  /*0730*/  @!P0 FMUL R14, R14, R14 ;  /* 0x0000000e0e0e8220 */ /* 0x010fe20000400000 */
[----:B------:R-:W-:Y:S01]  /*0740*/  FMUL R13, R13, 1.4426950216293334961 ;  /* 0x3fb8aa3b0d0d7820 */ /* 0x000fe20000400000 */
[----:B------:R-:W-:Y:S01]  /*0750*/  FADD R11, -R0, R11 ;  /* 0x0000000b000b7221 */ /* 0x000fe20000000100 */
[----:B------:R-:W-:-:S02]  /*0760*/  FSETP.GEU.AND P0, PT, R15, -126, PT ;  /* 0xc2fc00000f00780b */ /* 0x000fc40003f0e000 */
[----:B------:R-:W4:Y:S01]  /*0770*/  MUFU.EX2 R6, R39 ;  /* 0x0000002700067308 */ /* 0x000f220000000800 */
[----:B------:R-:W-:Y:S01]  /*0780*/  FADD R19, R19, R10 ;  /* 0x0000000a13137221 */ /* 0x000fe20000000000 */
[----:B0-----:R-:W-:Y:S01]  /*0790*/  @!P1 FMUL R16, R16, R16 ;  /* 0x0000001010109220 */ /* 0x001fe20000400000 */
[----:B------:R-:W-:Y:S01]  /*07a0*/  FMUL R11, R11, 1.4426950216293334961 ;  /* 0x3fb8aa3b0b0b7820 */ /* 0x000fe20000400000 */
[----:B------:R-:W-:Y:S01]  /*07b0*/  FADD R9, -R0, R9 ;  /* 0x0000000900097221 */ /* 0x000fe20000000100 */
[----:B------:R-:W-:-:S03]  /*07c0*/  FSETP.GEU.AND P1, PT, R13, -126, PT ;  /* 0xc2fc00000d00780b */ /* 0x000fc60003f2e000 */
[----:B------:R-:W0:Y:S01]  /*07d0*/  MUFU.EX2 R8, R41 ;  /* 0x0000002900087308 */ /* 0x000e220000000800 */
[----:B------:R-:W-:Y:S01]  /*07e0*/  FADD R19, R19, R12 ;  /* 0x0000000c13137221 */ /* 0x000fe20000000000 */
[----:B--2---:R-:W-:Y:S01]  /*07f0*/  @!P2 FMUL R18, R18, R18 ;  /* 0x000000121212a220 */ /* 0x004fe20000400000 */
[----:B------:R-:W-:Y:S01]  /*0800*/  FADD R5, -R0, R5 ;  /* 0x0000000500057221 */ /* 0x000fe20000000100 */
[----:B------:R-:W-:Y:S01]  /*0810*/  FMUL R9, R9, 1.4426950216293334961 ;  /* 0x3fb8aa3b09097820 */ /* 0x000fe20000400000 */
[----:B------:R-:W-:Y:S01]  /*0820*/  FSETP.GEU.AND P2, PT, R11, -126, PT ;  /* 0xc2fc00000b00780b */ /* 0x000fe20003f4e000 */
[----:B------:R-:W-:Y:S01]  /*0830*/  @!P6 FMUL R43, R43, 0.5 ;  /* 0x3f0000002b2be820 */ /* 0x000fe20000400000 */
[----:B------:R-:W-:Y:S01]  /*0840*/  FADD R19, R19, R14 ;  /* 0x0000000e13137221 */ /* 0x000fe20000000000 */
[----:B------:R-:W-:Y:S01]  /*0850*/  FMUL R5, R5, 1.4426950216293334961 ;  /* 0x3fb8aa3b05057820 */ /* 0x000fe20000400000 */
[----:B---3--:R-:W-:Y:S01]  /*0860*/  @!P3 FMUL R4, R4, R4 ;  /* 0x000000040404b220 */ /* 0x008fe20000400000 */
[----:B------:R-:W-:Y:S01]  /*0870*/  FADD R7, -R0, R7 ;  /* 0x0000000700077221 */ /* 0x000fe20000000100 */
[----:B------:R-:W-:Y:S01]  /*0880*/  FSETP.GEU.AND P3, PT, R9, -126, PT ;  /* 0xc2fc00000900780b */ /* 0x000fe20003f6e000 */
[----:B------:R-:W2:Y:S01]  /*0890*/  MUFU.EX2 R10, R43 ;  /* 0x0000002b000a7308 */ /* 0x000ea20000000800 */
[----:B------:R-:W-:Y:S01]  /*08a0*/  @!P0 FMUL R15, R15, 0.5 ;  /* 0x3f0000000f0f8820 */ /* 0x000fe20000400000 */
[----:B------:R-:W-:Y:S01]  /*08b0*/  FADD R19, R19, R16 ;  /* 0x0000001013137221 */ /* 0x000fe20000000000 */
[----:B----4-:R-:W-:Y:S01]  /*08c0*/  @!P4 FMUL R6, R6, R6 ;  /* 0x000000060606c220 */ /* 0x010fe20000400000 */
[----:B------:R-:W-:Y:S01]  /*08d0*/  FMUL R7, R7, 1.4426950216293334961 ;  /* 0x3fb8aa3b07077820 */ /* 0x000fe20000400000 */
[----:B------:R-:W-:Y:S01]  /*08e0*/  FSETP.GEU.AND P4, PT, R5, -126, PT ;  /* 0xc2fc00000500780b */ /* 0x000fe20003f8e000 */
[----:B------:R-:W-:Y:S01]  /*08f0*/  @!P1 FMUL R13, R13, 0.5 ;  /* 0x3f0000000d0d9820 */ /* 0x000fe20000400000 */
[----:B------:R-:W-:Y:S01]  /*0900*/  FADD R19, R19, R18 ;  /* 0x0000001213137221 */ /* 0x000fe20000000000 */
[----:B------:R-:W3:Y:S01]  /*0910*/  MUFU.EX2 R12, R15 ;  /* 0x0000000f000c7308 */ /* 0x000ee20000000800 */
[----:B0-----:R-:W-:Y:S01]  /*0920*/  @!P5 FMUL R8, R8, R8 ;  /* 0x000000080808d220 */ /* 0x001fe20000400000 */
[----:B------:R-:W-:Y:S01]  /*0930*/  FSETP.GEU.AND P5, PT, R7, -126, PT ;  /* 0xc2fc00000700780b */ /* 0x000fe20003fae000 */
[----:B------:R-:W-:Y:S01]  /*0940*/  @!P2 FMUL R11, R11, 0.5 ;  /* 0x3f0000000b0ba820 */ /* 0x000fe20000400000 */
[----:B------:R-:W-:-:S04]  /*0950*/  FADD R19, R19, R4 ;  /* 0x0000000413137221 */ /* 0x000fc80000000000 */
[----:B------:R-:W0:Y:S01]  /*0960*/  MUFU.EX2 R14, R13 ;  /* 0x0000000d000e7308 */ /* 0x000e220000000800 */
[----:B------:R-:W-:Y:S01]  /*0970*/  @!P3 FMUL R9, R9, 0.5 ;  /* 0x3f0000000909b820 */ /* 0x000fe20000400000 */
[----:B------:R-:W-:Y:S01]  /*0980*/  FADD R19, R19, R6 ;  /* 0x0000000613137221 */ /* 0x000fe20000000000 */
[----:B------:R-:W-:-:S05]  /*0990*/  @!P4 FMUL R5, R5, 0.5 ;  /* 0x3f0000000505c820 */ /* 0x000fca0000400000 */
[----:B------:R-:W4:Y:S01]  /*09a0*/  MUFU.EX2 R0, R11 ;  /* 0x0000000b00007308 */ /* 0x000f220000000800 */
[----:B------:R-:W-:Y:S01]  /*09b0*/  FADD R19, R19, R8 ;  /* 0x0000000813137221 */ /* 0x000fe20000000000 */
[----:B--2---:R-:W-:Y:S01]  /*09c0*/  @!P6 FMUL R10, R10, R10 ;  /* 0x0000000a0a0ae220 */ /* 0x004fe20000400000 */
[----:B------:R-:W-:-:S05]  /*09d0*/  @!P5 FMUL R7, R7, 0.5 ;  /* 0x3f0000000707d820 */ /* 0x000fca0000400000 */
[----:B------:R-:W2:Y:S01]  /*09e0*/  MUFU.EX2 R4, R9 ;  /* 0x0000000900047308 */ /* 0x000ea20000000800 */
[----:B------:R-:W-:Y:S01]  /*09f0*/  FADD R19, R19, R10 ;  /* 0x0000000a13137221 */ /* 0x000fe20000000000 */
[----:B---3--:R-:W-:Y:S01]  /*0a00*/  @!P0 FMUL R12, R12, R12 ;  /* 0x0000000c0c0c8220 */ /* 0x008fe20000400000 */
[----:B0-----:R-:W-:-:S05]  /*0a10*/  @!P1 FMUL R14, R14, R14 ;  /* 0x0000000e0e0e9220 */ /* 0x001fca0000400000 */
[----:B------:R-:W0:Y:S01]  /*0a20*/  MUFU.EX2 R6, R5 ;  /* 0x0000000500067308 */ /* 0x000e220000000800 */
[----:B------:R-:W-:Y:S01]  /*0a30*/  FADD R19, R19, R12 ;  /* 0x0000000c13137221 */ /* 0x000fe20000000000 */
[----:B----4-:R-:W-:-:S06]  /*0a40*/  @!P2 FMUL R0, R0, R0 ;  /* 0x000000000000a220 */ /* 0x010fcc0000400000 */
[----:B------:R-:W3:Y:S01]  /*0a50*/  MUFU.EX2 R8, R7 ;  /* 0x0000000700087308 */ /* 0x000ee20000000800 */
[----:B------:R-:W-:Y:S01]  /*0a60*/  FADD R19, R19, R14 ;  /* 0x0000000e13137221 */ /* 0x000fe20000000000 */
[----:B--2---:R-:W-:-:S03]  /*0a70*/  @!P3 FMUL R4, R4, R4 ;  /* 0x000000040404b220 */ /* 0x004fc60000400000 */
[----:B------:R-:W-:Y:S01]  /*0a80*/  FADD R19, R19, R0 ;  /* 0x0000000013137221 */ /* 0x000fe20000000000 */
[----:B0-----:R-:W-:-:S03]  /*0a90*/  @!P4 FMUL R6, R6, R6 ;  /* 0x000000060606c220 */ /* 0x001fc60000400000 */
[----:B------:R-:W-:-:S04]  /*0aa0*/  FADD R19, R19, R4 ;  /* 0x0000000413137221 */ /* 0x000fc80000000000 */
[----:B------:R-:W-:Y:S01]  /*0ab0*/  FADD R19, R19, R6 ;  /* 0x0000000613137221 */ /* 0x000fe20000000000 */
[----:B---3--:R-:W-:-:S04]  /*0ac0*/  @!P5 FMUL R8, R8, R8 ;  /* 0x000000080808d220 */ /* 0x008fc80000400000 */
[----:B------:R-:W-:-:S05]  /*0ad0*/  FADD R19, R19, R8 ;  /* 0x0000000813137221 */ /* 0x000fca0000000000 */
[----:B------:R-:W-:Y:S01]  /*0ae0*/  STG.E desc[UR4][R2.64], R19 ;  /* 0x0000001302007986 */ /* 0x000fe2000c101904 */
[----:B------:R-:W-:Y:S05]  /*0af0*/  EXIT ;  /* 0x000000000000794d */ /* 0x000fea0003800000 */
.L_x_0:
[----:B------:R-:W-:-:S00]  /*0b00*/  BRA `(.L_x_0) ;  /* 0xfffffffc00fc7947 */ /* 0x000fc0000383ffff */
[----:B------:R-:W-:-:S00]  /*0b10*/  NOP ;  /* 0x0000000000007918 */ /* 0x000fc00000000000 */
        /* <DEDUP_REMOVED lines=14> */
.L_x_3:


//--------------------- .text.default_function_kernel --------------------------
	.section	.text.default_function_kernel,"ax",@progbits
	.align	128
        .global         default_function_kernel
        .type           default_function_kernel,@function
        .size           default_function_kernel,(.L_x_4 - default_function_kernel)
        .other          default_function_kernel,@"STO_CUDA_ENTRY STV_DEFAULT"
default_function_kernel:
.text.default_function_kernel:
[----:B------:R-:W-:Y:S01]  /*0000*/  LDC R1, c[0x0][0x37c] ;  /* 0x0000df00ff017b82 */ /* 0x000fe20000000800 */
[----:B------:R-:W0:Y:S07]  /*0010*/  S2R R6, SR_CTAID.X ;  /* 0x0000000000067919 */ /* 0x000e2e0000002500 */
[----:B------:R-:W1:Y:S01]  /*0020*/  LDC.64 R2, c[0x0][0x380] ;  /* 0x0000e000ff027b82 */ /* 0x000e620000000a00 */
[----:B------:R-:W2:Y:S01]  /*0030*/  LDCU.64 UR4, c[0x0][0x358] ;  /* 0x00006b00ff0477ac */ /* 0x000ea20008000a00 */
[----:B------:R-:W3:Y:S01]  /*0040*/  S2R R7, SR_TID.X ;  /* 0x0000000000077919 */ /* 0x000ee20000002100 */
[----:B0-----:R-:W-:Y:S01]  /*0050*/  IMAD.SHL.U32 R0, R6, 0x8, RZ ;  /* 0x0000000806007824 */ /* 0x001fe200078e00ff */
[----:B---3--:R-:W-:-:S04]  /*0060*/  SHF.R.U32.HI R5, RZ, 0x1, R7 ;  /* 0x00000001ff057819 */ /* 0x008fc80000011607 */
[----:B------:R-:W-:-:S04]  /*0070*/  LOP3.LUT R0, R0, R5, RZ, 0xfc, !PT ;  /* 0x0000000500007212 */ /* 0x000fc800078efcff */
[----:B------:R-:W-:Y:S01]  /*0080*/  ISETP.GT.U32.AND P0, PT, R0, 0x3a6, PT ;  /* 0x000003a60000780c */ /* 0x000fe20003f04070 */
[----:B------:R-:W-:-:S05]  /*0090*/  IMAD.SHL.U32 R0, R6, 0x10, RZ ;  /* 0x0000001006007824 */ /* 0x000fca00078e00ff */
[----:B------:R-:W-:-:S05]  /*00a0*/  LOP3.LUT R5, R0, R7, RZ, 0xfc, !PT ;  /* 0x0000000700057212 */ /* 0x000fca00078efcff */
[----:B-1----:R-:W-:-:S04]  /*00b0*/  IMAD.WIDE.U32 R2, R5, 0x4, R2 ;  /* 0x0000000405027825 */ /* 0x002fc800078e0002 */
[----:B------:R-:W-:-:S05]  /*00c0*/  @!P0 IMAD.MOV.U32 R5, RZ, RZ, -0x800003 ;  /* 0xff7ffffdff058424 */ /* 0x000fca00078e00ff */
[----:B--2---:R0:W-:Y:S01]  /*00d0*/  @!P0 STG.E desc[UR4][R2.64], R5 ;  /* 0x0000000502008986 */ /* 0x0041e2000c101904 */
[----:B------:R-:W-:Y:S05]  /*00e0*/  @P0 EXIT ;  /* 0x000000000000094d */ /* 0x000fea0003800000 */
[----:B0-----:R-:W0:Y:S01]  /*00f0*/  LDC.64 R4, c[0x0][0x388] ;  /* 0x0000e200ff047b82 */ /* 0x001e220000000a00 */
[----:B------:R-:W-:Y:S01]  /*0100*/  IMAD R7, R6, 0x10, R7 ;  /* 0x0000001006077824 */ /* 0x000fe200078e0207 */
[----:B------:R-:W2:Y:S03]  /*0110*/  LDG.E R22, desc[UR4][R2.64] ;  /* 0x0000000402167981 */ /* 0x000ea6000c1e1900 */
[----:B------:R-:W-:-:S04]  /*0120*/  IMAD R7, R7, 0x13, RZ ;  /* 0x0000001307077824 */ /* 0x000fc800078e02ff */
[----:B0-----:R-:W-:-:S05]  /*0130*/  IMAD.WIDE.U32 R4, R7, 0x4, R4 ;  /* 0x0000000407047825 */ /* 0x001fca00078e0004 */
[----:B------:R-:W2:Y:S04]  /*0140*/  LDG.E.CONSTANT R0, desc[UR4][R4.64] ;  /* 0x0000000404007981 */ /* 0x000ea8000c1e9900 */
[----:B------:R-:W2:Y:S04]  /*0150*/  LDG.E.CONSTANT R7, desc[UR4][R4.64+0x4] ;  /* 0x0000040404077981 */ /* 0x000ea8000c1e9900 */
[----:B------:R-:W3:Y:S04]  /*0160*/  LDG.E.CONSTANT R9, desc[UR4][R4.64+0x8] ;  /* 0x0000080404097981 */ /* 0x000ee8000c1e9900 */
[----:B------:R-:W3:Y:S04]  /*0170*/  LDG.E.CONSTANT R6, desc[UR4][R4.64+0xc] ;  /* 0x00000c0404067981 */ /* 0x000ee8000c1e9900 */
[----:B------:R-:W4:Y:S04]  /*0180*/  LDG.E.CONSTANT R11, desc[UR4][R4.64+0x10] ;  /* 0x00001004040b7981 */ /* 0x000f28000c1e9900 */
[----:B------:R-:W4:Y:S04]  /*0190*/  LDG.E.CONSTANT R8, desc[UR4][R4.64+0x14] ;  /* 0x0000140404087981 */ /* 0x000f28000c1e9900 */
[----:B------:R-:W5:Y:S04]  /*01a0*/  LDG.E.CONSTANT R13, desc[UR4][R4.64+0x18] ;  /* 0x00001804040d7981 */ /* 0x000f68000c1e9900 */
        /* <DEDUP_REMOVED lines=11> */
[----:B------:R-:W5:Y:S01]  /*0260*/  LDG.E.CONSTANT R25, desc[UR4][R4.64+0x48] ;  /* 0x0000480404197981 */ /* 0x000f62000c1e9900 */
[----:B--2---:R-:W-:-:S04]  /*0270*/  FMNMX3 R0, R22, R0, R7, !PT ;  /* 0x0000000016007276 */ /* 0x004fc80007800007 */
[----:B---3--:R-:W-:-:S04]  /*0280*/  FMNMX3 R0, R0, R9, R6, !PT ;  /* 0x0000000900007276 */ /* 0x008fc80007800006 */
[----:B----4-:R-:W-:-:S04]  /*0290*/  FMNMX3 R0, R0, R11, R8, !PT ;  /* 0x0000000b00007276 */ /* 0x010fc80007800008 */
[----:B-----5:R-:W-:-:S04]  /*02a0*/  FMNMX3 R0, R0, R13, R10, !PT ;  /* 0x0000000d00007276 */ /* 0x020fc8000780000a */
[----:B------:R-:W-:-:S04]  /*02b0*/  FMNMX3 R0, R0, R15, R12, !PT ;  /* 0x0000000f00007276 */ /* 0x000fc8000780000c */
[----:B------:R-:W-:-:S04]  /*02c0*/  FMNMX3 R0, R0, R17, R14, !PT ;  /* 0x0000001100007276 */ /* 0x000fc8000780000e */
[----:B------:R-:W-:-:S04]  /*02d0*/  FMNMX3 R0, R0, R19, R16, !PT ;  /* 0x0000001300007276 */ /* 0x000fc80007800010 */
[----:B------:R-:W-:-:S04]  /*02e0*/  FMNMX3 R0, R0, R21, R18, !PT ;  /* 0x0000001500007276 */ /* 0x000fc80007800012 */
[----:B------:R-:W-:-:S04]  /*02f0*/  FMNMX3 R0, R0, R23, R20, !PT ;  /* 0x0000001700007276 */ /* 0x000fc80007800014 */
[----:B------:R-:W-:-:S05]  /*0300*/  FMNMX R25, R0, R25, !PT ;  /* 0x0000001900197209 */ /* 0x000fca0007800000 */
[----:B------:R-:W-:Y:S01]  /*0310*/  STG.E desc[UR4][R2.64], R25 ;  /* 0x0000001902007986 */ /* 0x000fe2000c101904 */
[----:B------:R-:W-:Y:S05]  /*0320*/  EXIT ;  /* 0x000000000000794d */ /* 0x000fea0003800000 */
.L_x_1:
        /* <DEDUP_REMOVED lines=13> */
.L_x_4:


//--------------------- .text.default_function_kernel_2 --------------------------
	.section	.text.default_function_kernel_2,"ax",@progbits
	.align	128
        .global         default_function_kernel_2
        .type           default_function_kernel_2,@function
        .size           default_function_kernel_2,(.L_x_5 - default_function_kernel_2)
        .other          default_function_kernel_2,@"STO_CUDA_ENTRY STV_DEFAULT"
default_function_kernel_2:
.text.default_function_kernel_2:
[----:B------:R-:W-:Y:S01]  /*0000*/  LDC R1, c[0x0][0x37c] ;  /* 0x0000df00ff017b82 */ /* 0x000fe20000000800 */
[----:B------:R-:W0:Y:S07]  /*0010*/  S2R R11, SR_TID.X ;  /* 0x00000000000b7919 */ /* 0x000e2e0000002100 */
[----:B------:R-:W1:Y:S02]  /*0020*/  S2UR UR6, SR_CTAID.X ;  /* 0x00000000000679c3 */ /* 0x000e640000002500 */
[----:B-1----:R-:W-:Y:S01]  /*0030*/  USHF.L.U32 UR4, UR6, 0x5, URZ ;  /* 0x0000000506047899 */ /* 0x002fe200080006ff */
[----:B0-----:R-:W-:-:S05]  /*0040*/  SHF.R.U32.HI R0, RZ, 0x1, R11 ;  /* 0x00000001ff007819 */ /* 0x001fca000001160b */
[----:B------:R-:W-:-:S04]  /*0050*/  LOP3.LUT R0, R0, UR4, RZ, 0xfc, !PT ;  /* 0x0000000400007c12 */ /* 0x000fc8000f8efcff */
[----:B------:R-:W-:-:S13]  /*0060*/  ISETP.GT.U32.AND P0, PT, R0, 0x4564, PT ;  /* 0x000045640000780c */ /* 0x000fda0003f04070 */
[----:B------:R-:W-:Y:S05]  /*0070*/  @P0 EXIT ;  /* 0x000000000000094d */ /* 0x000fea0003800000 */
[----:B------:R-:W0:Y:S01]  /*0080*/  LDC.64 R6, c[0x0][0x390] ;  /* 0x0000e400ff067b82 */ /* 0x000e220000000a00 */
[----:B------:R-:W-:-:S06]  /*0090*/  USHF.L.U32 UR4, UR6, 0x6, URZ ;  /* 0x0000000606047899 */ /* 0x000fcc00080006ff */
[----:B------:R-:W-:Y:S01]  /*00a0*/  LOP3.LUT R11, R11, UR4, RZ, 0xfc, !PT ;  /* 0x000000040b0b7c12 */ /* 0x000fe2000f8efcff */
[----:B------:R-:W1:Y:S04]  /*00b0*/  LDC.64 R2, c[0x0][0x398] ;  /* 0x0000e600ff027b82 */ /* 0x000e680000000a00 */
[----:B------:R-:W2:Y:S01]  /*00c0*/  LDCU.64 UR4, c[0x0][0x358] ;  /* 0x00006b00ff0477ac */ /* 0x000ea20008000a00 */
[----:B------:R-:W-:-:S03]  /*00d0*/  IMAD.HI.U32 R0, R11, 0x6bca1af3, RZ ;  /* 0x6bca1af30b007827 */ /* 0x000fc600078e00ff */
[----:B------:R-:W3:Y:S02]  /*00e0*/  LDC.64 R4, c[0x0][0x380] ;  /* 0x0000e000ff047b82 */ /* 0x000ee40000000a00 */
[----:B------:R-:W-:-:S05]  /*00f0*/  SHF.R.U32.HI R9, RZ, 0x3, R0 ;  /* 0x00000003ff097819 */ /* 0x000fca0000011600 */
[----:B0-----:R-:W-:-:S05]  /*0100*/  IMAD.WIDE.U32 R6, R9, 0x4, R6 ;  /* 0x0000000409067825 */ /* 0x001fca00078e0006 */
[----:B--2---:R0:W2:Y:S01]  /*0110*/  LDG.E.CONSTANT R10, desc[UR4][R6.64] ;  /* 0x00000004060a7981 */ /* 0x0040a2000c1e9900 */
[----:B-1----:R-:W-:-:S06]  /*0120*/  IMAD.WIDE.U32 R2, R11, 0x4, R2 ;  /* 0x000000040b027825 */ /* 0x002fcc00078e0002 */
[----:B------:R-:W4:Y:S01]  /*0130*/  LDG.E.CONSTANT R2, desc[UR4][R2.64] ;  /* 0x0000000402027981 */ /* 0x000f22000c1e9900 */
[----:B---3--:R-:W-:Y:S02]  /*0140*/  IMAD.WIDE.U32 R4, R9, 0x4, R4 ;  /* 0x0000000409047825 */ /* 0x008fe400078e0004 */
[----:B------:R-:W0:Y:S04]  /*0150*/  LDC.64 R8, c[0x0][0x388] ;  /* 0x0000e200ff087b82 */ /* 0x000e280000000a00 */
[----:B------:R-:W4:Y:S01]  /*0160*/  LDG.E.CONSTANT R5, desc[UR4][R4.64] ;  /* 0x0000000404057981 */ /* 0x000f22000c1e9900 */
[----:B0-----:R-:W-:Y:S01]  /*0170*/  IMAD.WIDE.U32 R6, R11, 0x4, R8 ;  /* 0x000000040b067825 */ /* 0x001fe200078e0008 */
[----:B--2---:R-:W-:-:S13]  /*0180*/  FSETP.GEU.AND P0, PT, |R10|, 1.175494350822287508e-38, PT ;  /* 0x008000000a00780b */ /* 0x004fda0003f0e200 */
[----:B------:R-:W-:-:S04]  /*0190*/  @!P0 FMUL R10, R10, 16777216 ;  /* 0x4b8000000a0a8820 */ /* 0x000fc80000400000 */
[----:B------:R-:W0:Y:S01]  /*01a0*/  MUFU.LG2 R13, R10 ;  /* 0x0000000a000d7308 */ /* 0x000e220000000c00 */
[----:B----4-:R-:W-:Y:S01]  /*01b0*/  FADD R0, R2, -R5 ;  /* 0x8000000502007221 */ /* 0x010fe20000000000 */
[----:B0-----:R-:W-:-:S04]  /*01c0*/  @!P0 FADD R13, R13, -24 ;  /* 0xc1c000000d0d8421 */ /* 0x001fc80000000000 */
[----:B------:R-:W-:-:S05]  /*01d0*/  FFMA R13, R13, -0.69314718246459960938, R0 ;  /* 0xbf3172180d0d7823 */ /* 0x000fca0000000000 */
[----:B------:R-:W-:Y:S01]  /*01e0*/  STG.E desc[UR4][R6.64], R13 ;  /* 0x0000000d06007986 */ /* 0x000fe2000c101904 */
[----:B------:R-:W-:Y:S05]  /*01f0*/  EXIT ;  /* 0x000000000000794d */ /* 0x000fea0003800000 */
.L_x_2:
        /* <DEDUP_REMOVED lines=16> */
.L_x_5:


//--------------------- .nv.shared.reserved.0     --------------------------
	.section	.nv.shared.reserved.0,"aw",@nobits
	.weak		__nv_reservedSMEM_offset_0_alias
	.size		__nv_reservedSMEM_offset_0_alias, 0, 64
	.other		__nv_reservedSMEM_offset_0_alias,@"STO_CUDA_RESERVED_SHARED STV_DEFAULT"
__nv_reservedSMEM_offset_0_alias:
	.zero		0
	.zero		64


//--------------------- .nv.constant0.default_function_kernel_1 --------------------------
	.section	.nv.constant0.default_function_kernel_1,"a",@progbits
	.sectionflags	@""
	.align	4
.nv.constant0.default_function_kernel_1:
	.zero		920


//--------------------- .nv.constant0.default_function_kernel --------------------------
	.section	.nv.constant0.default_function_kernel,"a",@progbits
	.sectionflags	@""
	.align	4
.nv.constant0.default_function_kernel:
	.zero		912


//--------------------- .nv.constant0.default_function_kernel_2 --------------------------
	.section	.nv.constant0.default_function_kernel_2,"a",@progbits
	.sectionflags	@""
	.align	4
.nv.constant0.default_function_kernel_2:
	.zero		928


//--------------------- SYMBOLS --------------------------

	.type		.nv.reservedSmem.offset0,@object
	.size		.nv.reservedSmem.offset0,0x4
